//
// Generated by NVIDIA NVVM Compiler
//
// Compiler Build ID: CL-36424714
// Cuda compilation tools, release 13.0, V13.0.88
// Based on NVVM 20.0.0
//

.version 9.0
.target sm_100
.address_size 64

	// .globl	_Z5saxpyffPfS_

.visible .entry _Z5saxpyffPfS_(
	.param .f32 _Z5saxpyffPfS__param_0,
	.param .f32 _Z5saxpyffPfS__param_1,
	.param .u64 .ptr .align 1 _Z5saxpyffPfS__param_2,
	.param .u64 .ptr .align 1 _Z5saxpyffPfS__param_3
)
{
	.reg .pred 	%p<3>;
	.reg .b32 	%r<11>;
	.reg .b32 	%f<35>;
	.reg .b64 	%rd<18>;

	ld.param.f32 	%f1, [_Z5saxpyffPfS__param_0];
	ld.param.f32 	%f2, [_Z5saxpyffPfS__param_1];
	ld.param.u64 	%rd3, [_Z5saxpyffPfS__param_2];
	ld.param.u64 	%rd4, [_Z5saxpyffPfS__param_3];
	mov.u32 	%r7, %ctaid.x;
	mov.u32 	%r1, %ntid.x;
	mov.u32 	%r8, %tid.x;
	mad.lo.s32 	%r10, %r7, %r1, %r8;
	cvt.rn.f32.s32 	%f3, %r10;
	setp.leu.f32 	%p1, %f1, %f3;
	@%p1 bra 	$L__BB0_3;
	cvt.rzi.s32.f32 	%r3, %f1;
	mov.u32 	%r9, %nctaid.x;
	mul.lo.s32 	%r4, %r1, %r9;
	cvta.to.global.u64 	%rd1, %rd4;
	cvta.to.global.u64 	%rd2, %rd3;
	mul.wide.s32 	%rd8, %r3, 4;
$L__BB0_2:
	mul.wide.s32 	%rd5, %r10, 4;
	add.s64 	%rd6, %rd2, %rd5;
	add.s64 	%rd7, %rd1, %rd5;
	ld.global.f32 	%f4, [%rd7];
	ld.global.f32 	%f5, [%rd6];
	fma.rn.f32 	%f6, %f4, %f5, %f2;
	st.global.f32 	[%rd7], %f6;
	add.s64 	%rd9, %rd7, %rd8;
	ld.global.f32 	%f7, [%rd9];
	ld.global.f32 	%f8, [%rd6];
	fma.rn.f32 	%f9, %f7, %f8, %f2;
	st.global.f32 	[%rd9], %f9;
	add.s64 	%rd10, %rd9, %rd8;
	ld.global.f32 	%f10, [%rd10];
	ld.global.f32 	%f11, [%rd6];
	fma.rn.f32 	%f12, %f10, %f11, %f2;
	st.global.f32 	[%rd10], %f12;
	add.s64 	%rd11, %rd10, %rd8;
	ld.global.f32 	%f13, [%rd11];
	ld.global.f32 	%f14, [%rd6];
	fma.rn.f32 	%f15, %f13, %f14, %f2;
	st.global.f32 	[%rd11], %f15;
	add.s64 	%rd12, %rd11, %rd8;
	ld.global.f32 	%f16, [%rd12];
	ld.global.f32 	%f17, [%rd6];
	fma.rn.f32 	%f18, %f16, %f17, %f2;
	st.global.f32 	[%rd12], %f18;
	add.s64 	%rd13, %rd12, %rd8;
	ld.global.f32 	%f19, [%rd13];
	ld.global.f32 	%f20, [%rd6];
	fma.rn.f32 	%f21, %f19, %f20, %f2;
	st.global.f32 	[%rd13], %f21;
	add.s64 	%rd14, %rd13, %rd8;
	ld.global.f32 	%f22, [%rd14];
	ld.global.f32 	%f23, [%rd6];
	fma.rn.f32 	%f24, %f22, %f23, %f2;
	st.global.f32 	[%rd14], %f24;
	add.s64 	%rd15, %rd14, %rd8;
	ld.global.f32 	%f25, [%rd15];
	ld.global.f32 	%f26, [%rd6];
	fma.rn.f32 	%f27, %f25, %f26, %f2;
	st.global.f32 	[%rd15], %f27;
	add.s64 	%rd16, %rd15, %rd8;
	ld.global.f32 	%f28, [%rd16];
	ld.global.f32 	%f29, [%rd6];
	fma.rn.f32 	%f30, %f28, %f29, %f2;
	st.global.f32 	[%rd16], %f30;
	add.s64 	%rd17, %rd16, %rd8;
	ld.global.f32 	%f31, [%rd17];
	ld.global.f32 	%f32, [%rd6];
	fma.rn.f32 	%f33, %f31, %f32, %f2;
	st.global.f32 	[%rd17], %f33;
	add.s32 	%r10, %r10, %r4;
	cvt.rn.f32.s32 	%f34, %r10;
	setp.gt.f32 	%p2, %f1, %f34;
	@%p2 bra 	$L__BB0_2;
$L__BB0_3:
	ret;

}
	// .globl	_Z8sum_cudafPfS_
.visible .entry _Z8sum_cudafPfS_(
	.param .f32 _Z8sum_cudafPfS__param_0,
	.param .u64 .ptr .align 1 _Z8sum_cudafPfS__param_1,
	.param .u64 .ptr .align 1 _Z8sum_cudafPfS__param_2
)
{
	.reg .pred 	%p<3>;
	.reg .b32 	%r<11>;
	.reg .b32 	%f<8>;
	.reg .b64 	%rd<9>;

	ld.param.f32 	%f4, [_Z8sum_cudafPfS__param_0];
	ld.param.u64 	%rd3, [_Z8sum_cudafPfS__param_1];
	ld.param.u64 	%rd4, [_Z8sum_cudafPfS__param_2];
	mov.u32 	%r6, %ctaid.x;
	mov.u32 	%r1, %ntid.x;
	mov.u32 	%r7, %tid.x;
	mad.lo.s32 	%r10, %r6, %r1, %r7;
	cvt.rn.f32.s32 	%f7, %r10;
	setp.leu.f32 	%p1, %f4, %f7;
	@%p1 bra 	$L__BB1_3;
	cvta.to.global.u64 	%rd1, %rd3;
	mov.u32 	%r8, %nctaid.x;
	mul.lo.s32 	%r3, %r1, %r8;
	cvta.to.global.u64 	%rd2, %rd4;
$L__BB1_2:
	mul.wide.s32 	%rd5, %r10, 4;
	add.s64 	%rd6, %rd1, %rd5;
	ld.global.f32 	%f5, [%rd6];
	atom.global.add.f32 	%f6, [%rd2], %f5;
	cvt.rzi.s32.f32 	%r9, %f6;
	mul.wide.s32 	%rd7, %r9, 4;
	add.s64 	%rd8, %rd1, %rd7;
	st.global.f32 	[%rd8], %f7;
	add.s32 	%r10, %r10, %r3;
	cvt.rn.f32.s32 	%f7, %r10;
	setp.gt.f32 	%p2, %f4, %f7;
	@%p2 bra 	$L__BB1_2;
$L__BB1_3:
	ret;

}


// ===== COMPILED SASS (sm_100) =====

	.target	sm_100

	.elftype	@"ET_EXEC"


//--------------------- .note.nv.tkinfo           --------------------------
	.section	.note.nv.tkinfo,"",@"SHT_NOTE"
	.sectionflags	@"SHF_NOTE_NV_TKINFO"
	.tkinfo
        /*0018*/ 	.word	0x00000002
        /*0030*/ 	.string	""
        /*0030*/ 	.string	"ptxas"
        /*0030*/ 	.string	"Cuda compilation tools, release 13.0, V13.0.88"
        /*0030*/ 	.string	"Build cuda_13.0.r13.0/compiler.36424714_0"
        /*0030*/ 	.string	"-arch sm_100 -m 64 "



//--------------------- .note.nv.cuinfo           --------------------------
	.section	.note.nv.cuinfo,"",@"SHT_NOTE"
	.sectionflags	@"SHF_NOTE_NV_CUINFO"
        /*0018*/ 	.short	0x0002
        /*001a*/ 	.short	0x0064
        /*001c*/ 	.short	0x0082
	.zero		2


//--------------------- .nv.info                  --------------------------
	.section	.nv.info,"",@"SHT_CUDA_INFO"
	.align	4


	//----- nvinfo : EIATTR_REGCOUNT
	.align		4
        /*0000*/ 	.byte	0x04, 0x2f
        /*0002*/ 	.short	(.L_1 - .L_0)
	.align		4
.L_0:
        /*0004*/ 	.word	index@(_Z5saxpyffPfS_)
        /*0008*/ 	.word	0x00000016


	//----- nvinfo : EIATTR_FRAME_SIZE
	.align		4
.L_1:
        /*000c*/ 	.byte	0x04, 0x11
        /*000e*/ 	.short	(.L_3 - .L_2)
	.align		4
.L_2:
        /*0010*/ 	.word	index@(_Z5saxpyffPfS_)
        /*0014*/ 	.word	0x00000000


	//----- nvinfo : EIATTR_REGCOUNT
	.align		4
.L_3:
        /*0018*/ 	.byte	0x04, 0x2f
        /*001a*/ 	.short	(.L_5 - .L_4)
	.align		4
.L_4:
        /*001c*/ 	.word	index@(_Z8sum_cudafPfS_)
        /*0020*/ 	.word	0x00000010


	//----- nvinfo : EIATTR_FRAME_SIZE
	.align		4
.L_5:
        /*0024*/ 	.byte	0x04, 0x11
        /*0026*/ 	.short	(.L_7 - .L_6)
	.align		4
.L_6:
        /*0028*/ 	.word	index@(_Z8sum_cudafPfS_)
        /*002c*/ 	.word	0x00000000


	//----- nvinfo : EIATTR_MIN_STACK_SIZE
	.align		4
.L_7:
        /*0030*/ 	.byte	0x04, 0x12
        /*0032*/ 	.short	(.L_9 - .L_8)
	.align		4
.L_8:
        /*0034*/ 	.word	index@(_Z8sum_cudafPfS_)
        /*0038*/ 	.word	0x00000000


	//----- nvinfo : EIATTR_MIN_STACK_SIZE
	.align		4
.L_9:
        /*003c*/ 	.byte	0x04, 0x12
        /*003e*/ 	.short	(.L_11 - .L_10)
	.align		4
.L_10:
        /*0040*/ 	.word	index@(_Z5saxpyffPfS_)
        /*0044*/ 	.word	0x00000000
.L_11:


//--------------------- .nv.compat                --------------------------
	.section	.nv.compat,"",@"SHT_CUDA_COMPAT_INFO"
	.align	4
        /*0000*/ 	.byte	0x02, 0x09, 0x00, 0x00, 0x02, 0x02, 0x01, 0x00, 0x02, 0x05, 0x05, 0x00, 0x03, 0x07, 0x01, 0x01
        /*0010*/ 	.byte	0x02, 0x03, 0x00, 0x00, 0x02, 0x06, 0x01, 0x00, 0x04, 0x0b, 0x08, 0x00, 0x09, 0x00, 0x00, 0x00
        /*0020*/ 	.byte	0x00, 0x00, 0x00, 0x00


//--------------------- .nv.info._Z8sum_cudafPfS_ --------------------------
	.section	.nv.info._Z8sum_cudafPfS_,"",@"SHT_CUDA_INFO"
	.sectionflags	@""
	.align	4


	//----- nvinfo : EIATTR_CUDA_API_VERSION
	.align		4
        /*0000*/ 	.byte	0x04, 0x37
        /*0002*/ 	.short	(.L_13 - .L_12)
.L_12:
        /*0004*/ 	.word	0x00000082


	//----- nvinfo : EIATTR_KPARAM_INFO
	.align		4
.L_13:
        /*0008*/ 	.byte	0x04, 0x17
        /*000a*/ 	.short	(.L_15 - .L_14)
.L_14:
        /*000c*/ 	.word	0x00000000
        /*0010*/ 	.short	0x0002
        /*0012*/ 	.short	0x0010
        /*0014*/ 	.byte	0x00, 0xf5, 0x21, 0x00


	//----- nvinfo : EIATTR_KPARAM_INFO
	.align		4
.L_15:
        /*0018*/ 	.byte	0x04, 0x17
        /*001a*/ 	.short	(.L_17 - .L_16)
.L_16:
        /*001c*/ 	.word	0x00000000
        /*0020*/ 	.short	0x0001
        /*0022*/ 	.short	0x0008
        /*0024*/ 	.byte	0x00, 0xf5, 0x21, 0x00


	//----- nvinfo : EIATTR_KPARAM_INFO
	.align		4
.L_17:
        /*0028*/ 	.byte	0x04, 0x17
        /*002a*/ 	.short	(.L_19 - .L_18)
.L_18:
        /*002c*/ 	.word	0x00000000
        /*0030*/ 	.short	0x0000
        /*0032*/ 	.short	0x0000
        /*0034*/ 	.byte	0x00, 0xf0, 0x11, 0x00


	//----- nvinfo : EIATTR_SPARSE_MMA_MASK
	.align		4
.L_19:
        /*0038*/ 	.byte	0x03, 0x50
        /*003a*/ 	.short	0x0000


	//----- nvinfo : EIATTR_MAXREG_COUNT
	.align		4
        /*003c*/ 	.byte	0x03, 0x1b
        /*003e*/ 	.short	0x00ff


	//----- nvinfo : EIATTR_MERCURY_ISA_VERSION
	.align		4
        /*0040*/ 	.byte	0x03, 0x5f
        /*0042*/ 	.short	0x0101


	//----- nvinfo : EIATTR_VRC_CTA_INIT_COUNT
	.align		4
        /*0044*/ 	.byte	0x02, 0x4a
	.zero		1
	.zero		1


	//----- nvinfo : EIATTR_EXIT_INSTR_OFFSETS
	.align		4
        /*0048*/ 	.byte	0x04, 0x1c
        /*004a*/ 	.short	(.L_21 - .L_20)


	//   ....[0]....
.L_20:
        /*004c*/ 	.word	0x00000080


	//   ....[1]....
        /*0050*/ 	.word	0x00000190


	//----- nvinfo : EIATTR_CRS_STACK_SIZE
	.align		4
.L_21:
        /*0054*/ 	.byte	0x04, 0x1e
        /*0056*/ 	.short	(.L_23 - .L_22)
.L_22:
        /*0058*/ 	.word	0x00000000


	//----- nvinfo : EIATTR_CBANK_PARAM_SIZE
	.align		4
.L_23:
        /*005c*/ 	.byte	0x03, 0x19
        /*005e*/ 	.short	0x0018


	//----- nvinfo : EIATTR_PARAM_CBANK
	.align		4
        /*0060*/ 	.byte	0x04, 0x0a
        /*0062*/ 	.short	(.L_25 - .L_24)
	.align		4
.L_24:
        /*0064*/ 	.word	index@(.nv.constant0._Z8sum_cudafPfS_)
        /*0068*/ 	.short	0x0380
        /*006a*/ 	.short	0x0018


	//----- nvinfo : EIATTR_SW_WAR
	.align		4
.L_25:
        /*006c*/ 	.byte	0x04, 0x36
        /*006e*/ 	.short	(.L_27 - .L_26)
.L_26:
        /*0070*/ 	.word	0x00000008
.L_27:


//--------------------- .nv.info._Z5saxpyffPfS_   --------------------------
	.section	.nv.info._Z5saxpyffPfS_,"",@"SHT_CUDA_INFO"
	.sectionflags	@""
	.align	4


	//----- nvinfo : EIATTR_CUDA_API_VERSION
	.align		4
        /*0000*/ 	.byte	0x04, 0x37
        /*0002*/ 	.short	(.L_29 - .L_28)
.L_28:
        /*0004*/ 	.word	0x00000082


	//----- nvinfo : EIATTR_KPARAM_INFO
	.align		4
.L_29:
        /*0008*/ 	.byte	0x04, 0x17
        /*000a*/ 	.short	(.L_31 - .L_30)
.L_30:
        /*000c*/ 	.word	0x00000000
        /*0010*/ 	.short	0x0003
        /*0012*/ 	.short	0x0010
        /*0014*/ 	.byte	0x00, 0xf5, 0x21, 0x00


	//----- nvinfo : EIATTR_KPARAM_INFO
	.align		4
.L_31:
        /*0018*/ 	.byte	0x04, 0x17
        /*001a*/ 	.short	(.L_33 - .L_32)
.L_32:
        /*001c*/ 	.word	0x00000000
        /*0020*/ 	.short	0x0002
        /*0022*/ 	.short	0x0008
        /*0024*/ 	.byte	0x00, 0xf5, 0x21, 0x00


	//----- nvinfo : EIATTR_KPARAM_INFO
	.align		4
.L_33:
        /*0028*/ 	.byte	0x04, 0x17
        /*002a*/ 	.short	(.L_35 - .L_34)
.L_34:
        /*002c*/ 	.word	0x00000000
        /*0030*/ 	.short	0x0001
        /*0032*/ 	.short	0x0004
        /*0034*/ 	.byte	0x00, 0xf0, 0x11, 0x00


	//----- nvinfo : EIATTR_KPARAM_INFO
	.align		4
.L_35:
        /*0038*/ 	.byte	0x04, 0x17
        /*003a*/ 	.short	(.L_37 - .L_36)
.L_36:
        /*003c*/ 	.word	0x00000000
        /*0040*/ 	.short	0x0000
        /*0042*/ 	.short	0x0000
        /*0044*/ 	.byte	0x00, 0xf0, 0x11, 0x00


	//----- nvinfo : EIATTR_SPARSE_MMA_MASK
	.align		4
.L_37:
        /*0048*/ 	.byte	0x03, 0x50
        /*004a*/ 	.short	0x0000


	//----- nvinfo : EIATTR_MAXREG_COUNT
	.align		4
        /*004c*/ 	.byte	0x03, 0x1b
        /*004e*/ 	.short	0x00ff


	//----- nvinfo : EIATTR_MERCURY_ISA_VERSION
	.align		4
        /*0050*/ 	.byte	0x03, 0x5f
        /*0052*/ 	.short	0x0101


	//----- nvinfo : EIATTR_VRC_CTA_INIT_COUNT
	.align		4
        /*0054*/ 	.byte	0x02, 0x4a
	.zero		1
	.zero		1


	//----- nvinfo : EIATTR_EXIT_INSTR_OFFSETS
	.align		4
        /*0058*/ 	.byte	0x04, 0x1c
        /*005a*/ 	.short	(.L_39 - .L_38)


	//   ....[0]....
.L_38:
        /*005c*/ 	.word	0x00000080


	//   ....[1]....
        /*0060*/ 	.word	0x00000470


	//----- nvinfo : EIATTR_CRS_STACK_SIZE
	.align		4
.L_39:
        /*0064*/ 	.byte	0x04, 0x1e
        /*0066*/ 	.short	(.L_41 - .L_40)
.L_40:
        /*0068*/ 	.word	0x00000000


	//----- nvinfo : EIATTR_CBANK_PARAM_SIZE
	.align		4
.L_41:
        /*006c*/ 	.byte	0x03, 0x19
        /*006e*/ 	.short	0x0018


	//----- nvinfo : EIATTR_PARAM_CBANK
	.align		4
        /*0070*/ 	.byte	0x04, 0x0a
        /*0072*/ 	.short	(.L_43 - .L_42)
	.align		4
.L_42:
        /*0074*/ 	.word	index@(.nv.constant0._Z5saxpyffPfS_)
        /*0078*/ 	.short	0x0380
        /*007a*/ 	.short	0x0018


	//----- nvinfo : EIATTR_SW_WAR
	.align		4
.L_43:
        /*007c*/ 	.byte	0x04, 0x36
        /*007e*/ 	.short	(.L_45 - .L_44)
.L_44:
        /*0080*/ 	.word	0x00000008
.L_45:


//--------------------- .nv.callgraph             --------------------------
	.section	.nv.callgraph,"",@"SHT_CUDA_CALLGRAPH"
	.align	4
	.sectionentsize	8
	.align		4
        /*0000*/ 	.word	0x00000000
	.align		4
        /*0004*/ 	.word	0xffffffff
	.align		4
        /*0008*/ 	.word	0x00000000
	.align		4
        /*000c*/ 	.word	0xfffffffe
	.align		4
        /*0010*/ 	.word	0x00000000
	.align		4
        /*0014*/ 	.word	0xfffffffd
	.align		4
        /*0018*/ 	.word	0x00000000
	.align		4
        /*001c*/ 	.word	0xfffffffc


//--------------------- .text._Z8sum_cudafPfS_    --------------------------
	.section	.text._Z8sum_cudafPfS_,"ax",@progbits
	.align	128
        .global         _Z8sum_cudafPfS_
        .type           _Z8sum_cudafPfS_,@function
        .size           _Z8sum_cudafPfS_,(.L_x_4 - _Z8sum_cudafPfS_)
        .other          _Z8sum_cudafPfS_,@"STO_CUDA_ENTRY STV_DEFAULT"
_Z8sum_cudafPfS_:
.text._Z8sum_cudafPfS_:
[----:B------:R-:W-:Y:S01]  /*0000*/  LDC R1, c[0x0][0x37c] ;  /* 0x0000df00ff017b82 */ /* 0x000fe20000000800 */
[----:B------:R-:W0:Y:S07]  /*0010*/  S2R R0, SR_TID.X ;  /* 0x0000000000007919 */ /* 0x000e2e0000002100 */
[----:B------:R-:W0:Y:S01]  /*0020*/  S2UR UR4, SR_CTAID.X ;  /* 0x00000000000479c3 */ /* 0x000e220000002500 */
[----:B------:R-:W1:Y:S07]  /*0030*/  LDCU UR5, c[0x0][0x380] ;  /* 0x00007000ff0577ac */ /* 0x000e6e0008000800 */
[----:B------:R-:W0:Y:S02]  /*0040*/  LDC R13, c[0x0][0x360] ;  /* 0x0000d800ff0d7b82 */ /* 0x000e240000000800 */
[----:B0-----:R-:W-:-:S05]  /*0050*/  IMAD R0, R13, UR4, R0 ;  /* 0x000000040d007c24 */ /* 0x001fca000f8e0200 */
[----:B------:R-:W-:-:S04]  /*0060*/  I2FP.F32.S32 R2, R0 ;  /* 0x0000000000027245 */ /* 0x000fc80000201400 */
[----:B-1----:R-:W-:-:S13]  /*0070*/  FSETP.GEU.AND P0, PT, R2, UR5, PT ;  /* 0x0000000502007c0b */ /* 0x002fda000bf0e000 */
[----:B------:R-:W-:Y:S05]  /*0080*/  @P0 EXIT ;  /* 0x000000000000094d */ /* 0x000fea0003800000 */
[----:B------:R-:W0:Y:S01]  /*0090*/  LDC.64 R4, c[0x0][0x390] ;  /* 0x0000e400ff047b82 */ /* 0x000e220000000a00 */
[----:B------:R-:W1:Y:S01]  /*00a0*/  LDCU UR4, c[0x0][0x370] ;  /* 0x00006e00ff0477ac */ /* 0x000e620008000800 */
[----:B------:R-:W-:Y:S01]  /*00b0*/  MOV R11, R2 ;  /* 0x00000002000b7202 */ /* 0x000fe20000000f00 */
[----:B------:R-:W2:Y:S05]  /*00c0*/  LDCU.64 UR6, c[0x0][0x358] ;  /* 0x00006b00ff0677ac */ /* 0x000eaa0008000a00 */
[----:B------:R-:W3:Y:S01]  /*00d0*/  LDC.64 R8, c[0x0][0x388] ;  /* 0x0000e200ff087b82 */ /* 0x000ee20000000a00 */
[----:B-1----:R-:W-:-:S07]  /*00e0*/  IMAD R13, R13, UR4, RZ ;  /* 0x000000040d0d7c24 */ /* 0x002fce000f8e02ff */
.L_x_0:
[----:B---3--:R-:W-:-:S06]  /*00f0*/  IMAD.WIDE R2, R0, 0x4, R8 ;  /* 0x0000000400027825 */ /* 0x008fcc00078e0208 */
[----:B--2---:R-:W0:Y:S04]  /*0100*/  LDG.E R3, desc[UR6][R2.64] ;  /* 0x0000000602037981 */ /* 0x004e28000c1e1900 */
[----:B0-----:R-:W2:Y:S01]  /*0110*/  ATOMG.E.ADD.F32.FTZ.RN.STRONG.GPU PT, R10, desc[UR6][R4.64], R3 ;  /* 0x80000003040a79a3 */ /* 0x001ea2000c1ef306 */
[----:B------:R-:W-:Y:S01]  /*0120*/  IADD3 R0, PT, PT, R13, R0, RZ ;  /* 0x000000000d007210 */ /* 0x000fe20007ffe0ff */
[----:B--2---:R-:W0:Y:S02]  /*0130*/  F2I.TRUNC.NTZ R7, R10 ;  /* 0x0000000a00077305 */ /* 0x004e24000020f100 */
[----:B0-----:R-:W-:-:S05]  /*0140*/  IMAD.WIDE R6, R7, 0x4, R8 ;  /* 0x0000000407067825 */ /* 0x001fca00078e0208 */
[----:B------:R0:W-:Y:S02]  /*0150*/  STG.E desc[UR6][R6.64], R11 ;  /* 0x0000000b06007986 */ /* 0x0001e4000c101906 */
[----:B0-----:R-:W-:-:S04]  /*0160*/  I2FP.F32.S32 R11, R0 ;  /* 0x00000000000b7245 */ /* 0x001fc80000201400 */
[----:B------:R-:W-:-:S13]  /*0170*/  FSETP.GEU.AND P0, PT, R11, UR5, PT ;  /* 0x000000050b007c0b */ /* 0x000fda000bf0e000 */
[----:B------:R-:W-:Y:S05]  /*0180*/  @!P0 BRA `(.L_x_0) ;  /* 0xfffffffc00d88947 */ /* 0x000fea000383ffff */
[----:B------:R-:W-:Y:S05]  /*0190*/  EXIT ;  /* 0x000000000000794d */ /* 0x000fea0003800000 */
.L_x_1:
[----:B------:R-:W-:-:S00]  /*01a0*/  BRA `(.L_x_1) ;  /* 0xfffffffc00fc7947 */ /* 0x000fc0000383ffff */
[----:B------:R-:W-:-:S00]  /*01b0*/  NOP ;  /* 0x0000000000007918 */ /* 0x000fc00000000000 */
        /* <DEDUP_REMOVED lines=12> */
.L_x_4:


//--------------------- .text._Z5saxpyffPfS_      --------------------------
	.section	.text._Z5saxpyffPfS_,"ax",@progbits
	.align	128
        .global         _Z5saxpyffPfS_
        .type           _Z5saxpyffPfS_,@function
        .size           _Z5saxpyffPfS_,(.L_x_5 - _Z5saxpyffPfS_)
        .other          _Z5saxpyffPfS_,@"STO_CUDA_ENTRY STV_DEFAULT"
_Z5saxpyffPfS_:
.text._Z5saxpyffPfS_:
        /* <DEDUP_REMOVED lines=9> */
[----:B------:R-:W0:Y:S01]  /*0090*/  LDCU UR4, c[0x0][0x370] ;  /* 0x00006e00ff0477ac */ /* 0x000e220008000800 */
[----:B------:R-:W1:Y:S01]  /*00a0*/  F2I.TRUNC.NTZ R0, UR5 ;  /* 0x0000000500007d05 */ /* 0x000e62000820f100 */
[----:B------:R-:W2:Y:S01]  /*00b0*/  LDCU.64 UR6, c[0x0][0x358] ;  /* 0x00006b00ff0677ac */ /* 0x000ea20008000a00 */
[----:B------:R-:W3:Y:S01]  /*00c0*/  LDCU UR8, c[0x0][0x384] ;  /* 0x00007080ff0877ac */ /* 0x000ee20008000800 */
[----:B01----:R-:W-:-:S07]  /*00d0*/  IMAD R4, R4, UR4, RZ ;  /* 0x0000000404047c24 */ /* 0x003fce000f8e02ff */
.L_x_2:
[----:B------:R-:W0:Y:S08]  /*00e0*/  LDC.64 R2, c[0x0][0x388] ;  /* 0x0000e200ff027b82 */ /* 0x000e300000000a00 */
[----:B------:R-:W1:Y:S01]  /*00f0*/  LDC.64 R6, c[0x0][0x390] ;  /* 0x0000e400ff067b82 */ /* 0x000e620000000a00 */
[----:B0-----:R-:W-:-:S05]  /*0100*/  IMAD.WIDE R2, R5, 0x4, R2 ;  /* 0x0000000405027825 */ /* 0x001fca00078e0202 */
[----:B--2---:R-:W3:Y:S01]  /*0110*/  LDG.E R9, desc[UR6][R2.64] ;  /* 0x0000000602097981 */ /* 0x004ee2000c1e1900 */
[----:B-1----:R-:W-:-:S05]  /*0120*/  IMAD.WIDE R6, R5, 0x4, R6 ;  /* 0x0000000405067825 */ /* 0x002fca00078e0206 */
[----:B------:R-:W3:Y:S02]  /*0130*/  LDG.E R8, desc[UR6][R6.64] ;  /* 0x0000000606087981 */ /* 0x000ee4000c1e1900 */
[----:B---3--:R-:W-:Y:S01]  /*0140*/  FFMA R15, R8, R9, UR8 ;  /* 0x00000008080f7e23 */ /* 0x008fe20008000009 */
[----:B------:R-:W-:-:S04]  /*0150*/  IMAD.WIDE R8, R0, 0x4, R6 ;  /* 0x0000000400087825 */ /* 0x000fc800078e0206 */
[----:B------:R0:W-:Y:S04]  /*0160*/  STG.E desc[UR6][R6.64], R15 ;  /* 0x0000000f06007986 */ /* 0x0001e8000c101906 */
[----:B------:R-:W2:Y:S04]  /*0170*/  LDG.E R10, desc[UR6][R8.64] ;  /* 0x00000006080a7981 */ /* 0x000ea8000c1e1900 */
[----:B------:R-:W2:Y:S02]  /*0180*/  LDG.E R11, desc[UR6][R2.64] ;  /* 0x00000006020b7981 */ /* 0x000ea4000c1e1900 */
[----:B--2---:R-:W-:Y:S01]  /*0190*/  FFMA R17, R10, R11, UR8 ;  /* 0x000000080a117e23 */ /* 0x004fe2000800000b */
[----:B------:R-:W-:-:S04]  /*01a0*/  IMAD.WIDE R10, R0, 0x4, R8 ;  /* 0x00000004000a7825 */ /* 0x000fc800078e0208 */
[----:B------:R1:W-:Y:S04]  /*01b0*/  STG.E desc[UR6][R8.64], R17 ;  /* 0x0000001108007986 */ /* 0x0003e8000c101906 */
[----:B------:R-:W2:Y:S04]  /*01c0*/  LDG.E R12, desc[UR6][R10.64] ;  /* 0x000000060a0c7981 */ /* 0x000ea8000c1e1900 */
[----:B------:R-:W2:Y:S02]  /*01d0*/  LDG.E R13, desc[UR6][R2.64] ;  /* 0x00000006020d7981 */ /* 0x000ea4000c1e1900 */
[----:B--2---:R-:W-:Y:S01]  /*01e0*/  FFMA R19, R12, R13, UR8 ;  /* 0x000000080c137e23 */ /* 0x004fe2000800000d */
[----:B------:R-:W-:-:S04]  /*01f0*/  IMAD.WIDE R12, R0, 0x4, R10 ;  /* 0x00000004000c7825 */ /* 0x000fc800078e020a */
[----:B------:R2:W-:Y:S04]  /*0200*/  STG.E desc[UR6][R10.64], R19 ;  /* 0x000000130a007986 */ /* 0x0005e8000c101906 */
[----:B0-----:R-:W3:Y:S04]  /*0210*/  LDG.E R6, desc[UR6][R12.64] ;  /* 0x000000060c067981 */ /* 0x001ee8000c1e1900 */
[----:B------:R-:W3:Y:S02]  /*0220*/  LDG.E R7, desc[UR6][R2.64] ;  /* 0x0000000602077981 */ /* 0x000ee4000c1e1900 */
[----:B---3--:R-:W-:Y:S01]  /*0230*/  FFMA R15, R6, R7, UR8 ;  /* 0x00000008060f7e23 */ /* 0x008fe20008000007 */
[----:B------:R-:W-:-:S04]  /*0240*/  IMAD.WIDE R6, R0, 0x4, R12 ;  /* 0x0000000400067825 */ /* 0x000fc800078e020c */
[----:B------:R0:W-:Y:S04]  /*0250*/  STG.E desc[UR6][R12.64], R15 ;  /* 0x0000000f0c007986 */ /* 0x0001e8000c101906 */
[----:B-1----:R-:W3:Y:S04]  /*0260*/  LDG.E R8, desc[UR6][R6.64] ;  /* 0x0000000606087981 */ /* 0x002ee8000c1e1900 */
[----:B------:R-:W3:Y:S02]  /*0270*/  LDG.E R9, desc[UR6][R2.64] ;  /* 0x0000000602097981 */ /* 0x000ee4000c1e1900 */
[----:B---3--:R-:W-:Y:S01]  /*0280*/  FFMA R17, R8, R9, UR8 ;  /* 0x0000000808117e23 */ /* 0x008fe20008000009 */
[----:B------:R-:W-:-:S04]  /*0290*/  IMAD.WIDE R8, R0, 0x4, R6 ;  /* 0x0000000400087825 */ /* 0x000fc800078e0206 */
[----:B------:R1:W-:Y:S04]  /*02a0*/  STG.E desc[UR6][R6.64], R17 ;  /* 0x0000001106007986 */ /* 0x0003e8000c101906 */
[----:B--2---:R-:W2:Y:S04]  /*02b0*/  LDG.E R10, desc[UR6][R8.64] ;  /* 0x00000006080a7981 */ /* 0x004ea8000c1e1900 */
        /* <DEDUP_REMOVED lines=19> */
[----:B0-----:R-:W2:Y:S04]  /*03f0*/  LDG.E R11, desc[UR6][R2.64] ;  /* 0x00000006020b7981 */ /* 0x001ea8000c1e1900 */
[----:B------:R-:W2:Y:S01]  /*0400*/  LDG.E R10, desc[UR6][R8.64] ;  /* 0x00000006080a7981 */ /* 0x000ea2000c1e1900 */
[----:B------:R-:W-:Y:S01]  /*0410*/  IADD3 R5, PT, PT, R4, R5, RZ ;  /* 0x0000000504057210 */ /* 0x000fe20007ffe0ff */
[----:B--2---:R-:W-:-:S03]  /*0420*/  FFMA R11, R10, R11, UR8 ;  /* 0x000000080a0b7e23 */ /* 0x004fc6000800000b */
[----:B------:R-:W-:Y:S02]  /*0430*/  I2FP.F32.S32 R10, R5 ;  /* 0x00000005000a7245 */ /* 0x000fe40000201400 */
[----:B------:R1:W-:Y:S02]  /*0440*/  STG.E desc[UR6][R8.64], R11 ;  /* 0x0000000b08007986 */ /* 0x0003e4000c101906 */
[----:B------:R-:W-:-:S13]  /*0450*/  FSETP.GEU.AND P0, PT, R10, UR5, PT ;  /* 0x000000050a007c0b */ /* 0x000fda000bf0e000 */
[----:B-1----:R-:W-:Y:S05]  /*0460*/  @!P0 BRA `(.L_x_2) ;  /* 0xfffffffc001c8947 */ /* 0x002fea000383ffff */
[----:B------:R-:W-:Y:S05]  /*0470*/  EXIT ;  /* 0x000000000000794d */ /* 0x000fea0003800000 */
.L_x_3:
        /* <DEDUP_REMOVED lines=16> */
.L_x_5:


//--------------------- .nv.shared.reserved.0     --------------------------
	.section	.nv.shared.reserved.0,"aw",@nobits
	.weak		__nv_reservedSMEM_offset_0_alias
	.size		__nv_reservedSMEM_offset_0_alias, 0, 64
	.other		__nv_reservedSMEM_offset_0_alias,@"STO_CUDA_RESERVED_SHARED STV_DEFAULT"
__nv_reservedSMEM_offset_0_alias:
	.zero		0
	.zero		64


//--------------------- .nv.constant0._Z8sum_cudafPfS_ --------------------------
	.section	.nv.constant0._Z8sum_cudafPfS_,"a",@progbits
	.sectionflags	@""
	.align	4
.nv.constant0._Z8sum_cudafPfS_:
	.zero		920


//--------------------- .nv.constant0._Z5saxpyffPfS_ --------------------------
	.section	.nv.constant0._Z5saxpyffPfS_,"a",@progbits
	.sectionflags	@""
	.align	4
.nv.constant0._Z5saxpyffPfS_:
	.zero		920


//--------------------- SYMBOLS --------------------------

	.type		.nv.reservedSmem.offset0,@object
	.size		.nv.reservedSmem.offset0,0x4
